	.headerflags	@"EF_CUDA_TEXMODE_UNIFIED EF_CUDA_64BIT_ADDRESS EF_CUDA_ACCELERATORS EF_CUDA_SM90 EF_CUDA_VIRTUAL_SM(EF_CUDA_SM90)"
	.elftype	@"ET_EXEC"


//--------------------- .nv.info                  --------------------------
	.section	.nv.info,"",@"SHT_CUDA_INFO"
	.align	4


	//----- nvinfo : EIATTR_REGCOUNT
	.align		4
        /*0000*/ 	.byte	0x04, 0x2f
        /*0002*/ 	.short	(.L_1 - .L_0)
	.align		4
.L_0:
        /*0004*/ 	.word	index@(triton_poi_fused__to_copy_6)
        /*0008*/ 	.word	0x0000000a


	//----- nvinfo : EIATTR_MIN_STACK_SIZE
	.align		4
.L_1:
        /*000c*/ 	.byte	0x04, 0x12
        /*000e*/ 	.short	(.L_3 - .L_2)
	.align		4
.L_2:
        /*0010*/ 	.word	index@(triton_poi_fused__to_copy_6)
        /*0014*/ 	.word	0x00000000


	//----- nvinfo : EIATTR_FRAME_SIZE
	.align		4
.L_3:
        /*0018*/ 	.byte	0x04, 0x11
        /*001a*/ 	.short	(.L_5 - .L_4)
	.align		4
.L_4:
        /*001c*/ 	.word	index@(triton_poi_fused__to_copy_6)
        /*0020*/ 	.word	0x00000000


	//----- nvinfo : EIATTR_MIN_STACK_SIZE
	.align		4
.L_5:
        /*0024*/ 	.byte	0x04, 0x12
        /*0026*/ 	.short	(.L_7 - .L_6)
	.align		4
.L_6:
        /*0028*/ 	.word	index@(triton_poi_fused__to_copy_6)
        /*002c*/ 	.word	0x00000000
.L_7:


//--------------------- .nv.info.triton_poi_fused__to_copy_6 --------------------------
	.section	.nv.info.triton_poi_fused__to_copy_6,"",@"SHT_CUDA_INFO"
	.sectionflags	@""
	.align	4


	//----- nvinfo : EIATTR_CUDA_API_VERSION
	.align		4
        /*0000*/ 	.byte	0x04, 0x37
        /*0002*/ 	.short	(.L_9 - .L_8)
.L_8:
        /*0004*/ 	.word	0x0000007c


	//----- nvinfo : EIATTR_KPARAM_INFO
	.align		4
.L_9:
        /*0008*/ 	.byte	0x04, 0x17
        /*000a*/ 	.short	(.L_11 - .L_10)
.L_10:
        /*000c*/ 	.word	0x00000000
        /*0010*/ 	.short	0x0001
        /*0012*/ 	.short	0x0008
        /*0014*/ 	.byte	0x00, 0xf0, 0x11, 0x00


	//----- nvinfo : EIATTR_KPARAM_INFO
	.align		4
.L_11:
        /*0018*/ 	.byte	0x04, 0x17
        /*001a*/ 	.short	(.L_13 - .L_12)
.L_12:
        /*001c*/ 	.word	0x00000000
        /*0020*/ 	.short	0x0000
        /*0022*/ 	.short	0x0000
        /*0024*/ 	.byte	0x00, 0xf4, 0x21, 0x00


	//----- nvinfo : EIATTR_SPARSE_MMA_MASK
	.align		4
.L_13:
        /*0028*/ 	.byte	0x03, 0x50
        /*002a*/ 	.short	0x0000


	//----- nvinfo : EIATTR_MAXREG_COUNT
	.align		4
        /*002c*/ 	.byte	0x03, 0x1b
        /*002e*/ 	.short	0x00ff


	//----- nvinfo : EIATTR_EXIT_INSTR_OFFSETS
	.align		4
        /*0030*/ 	.byte	0x04, 0x1c
        /*0032*/ 	.short	(.L_15 - .L_14)


	//   ....[0]....
.L_14:
        /*0034*/ 	.word	0x00000170


	//   ....[1]....
        /*0038*/ 	.word	0x000001a0


	//----- nvinfo : EIATTR_REQNTID
	.align		4
.L_15:
        /*003c*/ 	.byte	0x04, 0x10
        /*003e*/ 	.short	(.L_17 - .L_16)
.L_16:
        /*0040*/ 	.word	0x00000020
        /*0044*/ 	.word	0x00000001
        /*0048*/ 	.word	0x00000001


	//----- nvinfo : EIATTR_CBANK_PARAM_SIZE
	.align		4
.L_17:
        /*004c*/ 	.byte	0x03, 0x19
        /*004e*/ 	.short	0x000c


	//----- nvinfo : EIATTR_PARAM_CBANK
	.align		4
        /*0050*/ 	.byte	0x04, 0x0a
        /*0052*/ 	.short	(.L_19 - .L_18)
	.align		4
.L_18:
        /*0054*/ 	.word	index@(.nv.constant0.triton_poi_fused__to_copy_6)
        /*0058*/ 	.short	0x0210
        /*005a*/ 	.short	0x000c


	//----- nvinfo : EIATTR_SW_WAR
	.align		4
.L_19:
        /*005c*/ 	.byte	0x04, 0x36
        /*005e*/ 	.short	(.L_21 - .L_20)
.L_20:
        /*0060*/ 	.word	0x00000008
.L_21:


//--------------------- .nv.callgraph             --------------------------
	.section	.nv.callgraph,"",@"SHT_CUDA_CALLGRAPH"
	.align	4
	.sectionentsize	8
	.align		4
        /*0000*/ 	.word	0x00000000
	.align		4
        /*0004*/ 	.word	0xffffffff
	.align		4
        /*0008*/ 	.word	0x00000000
	.align		4
        /*000c*/ 	.word	0xfffffffe
	.align		4
        /*0010*/ 	.word	0x00000000
	.align		4
        /*0014*/ 	.word	0xfffffffd
	.align		4
        /*0018*/ 	.word	0x00000000
	.align		4
        /*001c*/ 	.word	0xfffffffc


//--------------------- .text.triton_poi_fused__to_copy_6 --------------------------
	.section	.text.triton_poi_fused__to_copy_6,"ax",@progbits
	.align	128
        .global         triton_poi_fused__to_copy_6
        .type           triton_poi_fused__to_copy_6,@function
        .size           triton_poi_fused__to_copy_6,(.L_x_1 - triton_poi_fused__to_copy_6)
        .other          triton_poi_fused__to_copy_6,@"STO_CUDA_ENTRY STV_DEFAULT"
triton_poi_fused__to_copy_6:
.text.triton_poi_fused__to_copy_6:
[----:B------:R-:W0:Y:S02]  /*0000*/  LDC R1, c[0x0][0x28] ;  /* 0x00000a00ff017b82 */ /* 0x000e240000000800 */
[----:B------:R-:W1:Y:S01]  /*0010*/  S2R R0, SR_TID.X ;  /* 0x0000000000007919 */ /* 0x000e620000002100 */
[----:B------:R-:W-:Y:S01]  /*0020*/  IMAD.MOV.U32 R7, RZ, RZ, 0x3e100000 ;  /* 0x3e100000ff077424 */ /* 0x000fe200078e00ff */
[----:B------:R-:W2:Y:S01]  /*0030*/  S2R R5, SR_CTAID.X ;  /* 0x0000000000057919 */ /* 0x000ea20000002500 */
[----:B-1----:R-:W-:-:S05]  /*0040*/  IMAD.SHL.U32 R0, R0, 0x2, RZ ;  /* 0x0000000200007824 */ /* 0x002fca00078e00ff */
[----:B------:R-:W-:-:S05]  /*0050*/  LOP3.LUT R0, R0, 0x3e, RZ, 0xc0, !PT ;  /* 0x0000003e00007812 */ /* 0x000fca00078ec0ff */
[----:B--2---:R-:W-:-:S05]  /*0060*/  IMAD R5, R5, 0x40, R0 ;  /* 0x0000004005057824 */ /* 0x004fca00078e0200 */
[----:B------:R-:W-:Y:S02]  /*0070*/  IADD3 R0, R5, 0x1, RZ ;  /* 0x0000000105007810 */ /* 0x000fe40007ffe0ff */
[----:B------:R-:W-:Y:S02]  /*0080*/  I2FP.F32.S32 R2, R5 ;  /* 0x0000000500027245 */ /* 0x000fe40000201400 */
[----:B------:R-:W-:Y:S02]  /*0090*/  I2FP.F32.S32 R0, R0 ;  /* 0x0000000000007245 */ /* 0x000fe40000201400 */
[----:B------:R-:W-:Y:S01]  /*00a0*/  ISETP.GE.AND P0, PT, R5, 0x40, PT ;  /* 0x000000400500780c */ /* 0x000fe20003f06270 */
[----:B------:R-:W-:Y:S02]  /*00b0*/  FADD R2, R2, 0.5 ;  /* 0x3f00000002027421 */ /* 0x000fe40000000000 */
[----:B------:R-:W-:Y:S02]  /*00c0*/  FADD R0, R0, 0.5 ;  /* 0x3f00000000007421 */ /* 0x000fe40000000000 */
[----:B------:R-:W-:-:S02]  /*00d0*/  FFMA R4, R2, R7, -0.5 ;  /* 0xbf00000002047423 */ /* 0x000fc40000000007 */
[----:B------:R-:W1:Y:S01]  /*00e0*/  LDC.64 R2, c[0x0][0x210] ;  /* 0x00008400ff027b82 */ /* 0x000e620000000a00 */
[----:B------:R-:W-:Y:S02]  /*00f0*/  FFMA R0, R0, R7, -0.5 ;  /* 0xbf00000000007423 */ /* 0x000fe40000000007 */
[----:B------:R-:W-:-:S03]  /*0100*/  FMNMX R4, RZ, R4, !PT ;  /* 0x00000004ff047209 */ /* 0x000fc60007800000 */
[----:B------:R-:W-:-:S03]  /*0110*/  FMNMX R0, RZ, R0, !PT ;  /* 0x00000000ff007209 */ /* 0x000fc60007800000 */
[----:B------:R-:W2:Y:S08]  /*0120*/  F2I.TRUNC.NTZ R4, R4 ;  /* 0x0000000400047305 */ /* 0x000eb0000020f100 */
[----:B------:R-:W3:Y:S01]  /*0130*/  F2I.TRUNC.NTZ R6, R0 ;  /* 0x0000000000067305 */ /* 0x000ee2000020f100 */
[----:B-1----:R-:W-:Y:S01]  /*0140*/  IMAD.WIDE R2, R5, 0x8, R2 ;  /* 0x0000000805027825 */ /* 0x002fe200078e0202 */
[----:B--2---:R-:W-:-:S02]  /*0150*/  SHF.R.S32.HI R5, RZ, 0x1f, R4 ;  /* 0x0000001fff057819 */ /* 0x004fc40000011404 */
[----:B---3--:R-:W-:Y:S01]  /*0160*/  SHF.R.S32.HI R7, RZ, 0x1f, R6 ;  /* 0x0000001fff077819 */ /* 0x008fe20000011406 */
[----:B------:R-:W-:Y:S06]  /*0170*/  @P0 EXIT ;  /* 0x000000000000094d */ /* 0x000fec0003800000 */
[----:B------:R-:W-:Y:S02]  /*0180*/  ULDC.64 UR4, c[0x0][0x208] ;  /* 0x0000820000047ab9 */ /* 0x000fe40000000a00 */
[----:B------:R-:W-:Y:S01]  /*0190*/  STG.E.128 desc[UR4][R2.64], R4 ;  /* 0x0000000402007986 */ /* 0x000fe2000c101d04 */
[----:B------:R-:W-:Y:S05]  /*01a0*/  EXIT ;  /* 0x000000000000794d */ /* 0x000fea0003800000 */
.L_x_0:
[----:B------:R-:W-:-:S00]  /*01b0*/  BRA `(.L_x_0) ;  /* 0xfffffffc00fc7947 */ /* 0x000fc0000383ffff */
[----:B------:R-:W-:-:S00]  /*01c0*/  NOP ;  /* 0x0000000000007918 */ /* 0x000fc00000000000 */
        /* <DEDUP_REMOVED lines=11> */
.L_x_1:


//--------------------- .nv.constant0.triton_poi_fused__to_copy_6 --------------------------
	.section	.nv.constant0.triton_poi_fused__to_copy_6,"a",@progbits
	.sectionflags	@""
	.align	4
.nv.constant0.triton_poi_fused__to_copy_6:
	.zero		540
